//
// Generated by NVIDIA NVVM Compiler
//
// Compiler Build ID: CL-36424714
// Cuda compilation tools, release 13.0, V13.0.88
// Based on NVVM 20.0.0
//

.version 9.0
.target sm_100
.address_size 64

	// .globl	_Z12generatePlaniiPi

.visible .entry _Z12generatePlaniiPi(
	.param .u32 _Z12generatePlaniiPi_param_0,
	.param .u32 _Z12generatePlaniiPi_param_1,
	.param .u64 .ptr .align 1 _Z12generatePlaniiPi_param_2
)
{
	.reg .b32 	%r<4>;
	.reg .b64 	%rd<3>;

	ld.param.u32 	%r1, [_Z12generatePlaniiPi_param_0];
	ld.param.u32 	%r2, [_Z12generatePlaniiPi_param_1];
	ld.param.u64 	%rd1, [_Z12generatePlaniiPi_param_2];
	cvta.to.global.u64 	%rd2, %rd1;
	add.s32 	%r3, %r2, %r1;
	st.global.u32 	[%rd2], %r3;
	ret;

}


// ===== COMPILED SASS (sm_100) =====

	.target	sm_100

	.elftype	@"ET_EXEC"


//--------------------- .note.nv.tkinfo           --------------------------
	.section	.note.nv.tkinfo,"",@"SHT_NOTE"
	.sectionflags	@"SHF_NOTE_NV_TKINFO"
	.tkinfo
        /*0018*/ 	.word	0x00000002
        /*0030*/ 	.string	""
        /*0030*/ 	.string	"ptxas"
        /*0030*/ 	.string	"Cuda compilation tools, release 13.0, V13.0.88"
        /*0030*/ 	.string	"Build cuda_13.0.r13.0/compiler.36424714_0"
        /*0030*/ 	.string	"-arch sm_100 -m 64 "



//--------------------- .note.nv.cuinfo           --------------------------
	.section	.note.nv.cuinfo,"",@"SHT_NOTE"
	.sectionflags	@"SHF_NOTE_NV_CUINFO"
        /*0018*/ 	.short	0x0002
        /*001a*/ 	.short	0x0064
        /*001c*/ 	.short	0x0082
	.zero		2


//--------------------- .nv.info                  --------------------------
	.section	.nv.info,"",@"SHT_CUDA_INFO"
	.align	4


	//----- nvinfo : EIATTR_REGCOUNT
	.align		4
        /*0000*/ 	.byte	0x04, 0x2f
        /*0002*/ 	.short	(.L_1 - .L_0)
	.align		4
.L_0:
        /*0004*/ 	.word	index@(_Z12generatePlaniiPi)
        /*0008*/ 	.word	0x00000008


	//----- nvinfo : EIATTR_FRAME_SIZE
	.align		4
.L_1:
        /*000c*/ 	.byte	0x04, 0x11
        /*000e*/ 	.short	(.L_3 - .L_2)
	.align		4
.L_2:
        /*0010*/ 	.word	index@(_Z12generatePlaniiPi)
        /*0014*/ 	.word	0x00000000


	//----- nvinfo : EIATTR_MIN_STACK_SIZE
	.align		4
.L_3:
        /*0018*/ 	.byte	0x04, 0x12
        /*001a*/ 	.short	(.L_5 - .L_4)
	.align		4
.L_4:
        /*001c*/ 	.word	index@(_Z12generatePlaniiPi)
        /*0020*/ 	.word	0x00000000
.L_5:


//--------------------- .nv.compat                --------------------------
	.section	.nv.compat,"",@"SHT_CUDA_COMPAT_INFO"
	.align	4
        /*0000*/ 	.byte	0x02, 0x09, 0x00, 0x00, 0x02, 0x02, 0x01, 0x00, 0x02, 0x05, 0x05, 0x00, 0x03, 0x07, 0x01, 0x01
        /*0010*/ 	.byte	0x02, 0x03, 0x00, 0x00, 0x02, 0x06, 0x01, 0x00, 0x04, 0x0b, 0x08, 0x00, 0x09, 0x00, 0x00, 0x00
        /*0020*/ 	.byte	0x00, 0x00, 0x00, 0x00


//--------------------- .nv.info._Z12generatePlaniiPi --------------------------
	.section	.nv.info._Z12generatePlaniiPi,"",@"SHT_CUDA_INFO"
	.sectionflags	@""
	.align	4


	//----- nvinfo : EIATTR_CUDA_API_VERSION
	.align		4
        /*0000*/ 	.byte	0x04, 0x37
        /*0002*/ 	.short	(.L_7 - .L_6)
.L_6:
        /*0004*/ 	.word	0x00000082


	//----- nvinfo : EIATTR_KPARAM_INFO
	.align		4
.L_7:
        /*0008*/ 	.byte	0x04, 0x17
        /*000a*/ 	.short	(.L_9 - .L_8)
.L_8:
        /*000c*/ 	.word	0x00000000
        /*0010*/ 	.short	0x0002
        /*0012*/ 	.short	0x0008
        /*0014*/ 	.byte	0x00, 0xf5, 0x21, 0x00


	//----- nvinfo : EIATTR_KPARAM_INFO
	.align		4
.L_9:
        /*0018*/ 	.byte	0x04, 0x17
        /*001a*/ 	.short	(.L_11 - .L_10)
.L_10:
        /*001c*/ 	.word	0x00000000
        /*0020*/ 	.short	0x0001
        /*0022*/ 	.short	0x0004
        /*0024*/ 	.byte	0x00, 0xf0, 0x11, 0x00


	//----- nvinfo : EIATTR_KPARAM_INFO
	.align		4
.L_11:
        /*0028*/ 	.byte	0x04, 0x17
        /*002a*/ 	.short	(.L_13 - .L_12)
.L_12:
        /*002c*/ 	.word	0x00000000
        /*0030*/ 	.short	0x0000
        /*0032*/ 	.short	0x0000
        /*0034*/ 	.byte	0x00, 0xf0, 0x11, 0x00


	//----- nvinfo : EIATTR_SPARSE_MMA_MASK
	.align		4
.L_13:
        /*0038*/ 	.byte	0x03, 0x50
        /*003a*/ 	.short	0x0000


	//----- nvinfo : EIATTR_MAXREG_COUNT
	.align		4
        /*003c*/ 	.byte	0x03, 0x1b
        /*003e*/ 	.short	0x00ff


	//----- nvinfo : EIATTR_MERCURY_ISA_VERSION
	.align		4
        /*0040*/ 	.byte	0x03, 0x5f
        /*0042*/ 	.short	0x0101


	//----- nvinfo : EIATTR_VRC_CTA_INIT_COUNT
	.align		4
        /*0044*/ 	.byte	0x02, 0x4a
	.zero		1
	.zero		1


	//----- nvinfo : EIATTR_EXIT_INSTR_OFFSETS
	.align		4
        /*0048*/ 	.byte	0x04, 0x1c
        /*004a*/ 	.short	(.L_15 - .L_14)


	//   ....[0]....
.L_14:
        /*004c*/ 	.word	0x00000060


	//----- nvinfo : EIATTR_CBANK_PARAM_SIZE
	.align		4
.L_15:
        /*0050*/ 	.byte	0x03, 0x19
        /*0052*/ 	.short	0x0010


	//----- nvinfo : EIATTR_PARAM_CBANK
	.align		4
        /*0054*/ 	.byte	0x04, 0x0a
        /*0056*/ 	.short	(.L_17 - .L_16)
	.align		4
.L_16:
        /*0058*/ 	.word	index@(.nv.constant0._Z12generatePlaniiPi)
        /*005c*/ 	.short	0x0380
        /*005e*/ 	.short	0x0010


	//----- nvinfo : EIATTR_SW_WAR
	.align		4
.L_17:
        /*0060*/ 	.byte	0x04, 0x36
        /*0062*/ 	.short	(.L_19 - .L_18)
.L_18:
        /*0064*/ 	.word	0x00000008
.L_19:


//--------------------- .nv.callgraph             --------------------------
	.section	.nv.callgraph,"",@"SHT_CUDA_CALLGRAPH"
	.align	4
	.sectionentsize	8
	.align		4
        /*0000*/ 	.word	0x00000000
	.align		4
        /*0004*/ 	.word	0xffffffff
	.align		4
        /*0008*/ 	.word	0x00000000
	.align		4
        /*000c*/ 	.word	0xfffffffe
	.align		4
        /*0010*/ 	.word	0x00000000
	.align		4
        /*0014*/ 	.word	0xfffffffd
	.align		4
        /*0018*/ 	.word	0x00000000
	.align		4
        /*001c*/ 	.word	0xfffffffc


//--------------------- .text._Z12generatePlaniiPi --------------------------
	.section	.text._Z12generatePlaniiPi,"ax",@progbits
	.align	128
        .global         _Z12generatePlaniiPi
        .type           _Z12generatePlaniiPi,@function
        .size           _Z12generatePlaniiPi,(.L_x_1 - _Z12generatePlaniiPi)
        .other          _Z12generatePlaniiPi,@"STO_CUDA_ENTRY STV_DEFAULT"
_Z12generatePlaniiPi:
.text._Z12generatePlaniiPi:
[----:B------:R-:W-:Y:S08]  /*0000*/  LDC R1, c[0x0][0x37c] ;  /* 0x0000df00ff017b82 */ /* 0x000ff00000000800 */
[----:B------:R-:W0:Y:S01]  /*0010*/  LDC.64 R4, c[0x0][0x380] ;  /* 0x0000e000ff047b82 */ /* 0x000e220000000a00 */
[----:B------:R-:W1:Y:S07]  /*0020*/  LDCU.64 UR4, c[0x0][0x358] ;  /* 0x00006b00ff0477ac */ /* 0x000e6e0008000a00 */
[----:B------:R-:W1:Y:S01]  /*0030*/  LDC.64 R2, c[0x0][0x388] ;  /* 0x0000e200ff027b82 */ /* 0x000e620000000a00 */
[----:B0-----:R-:W-:-:S05]  /*0040*/  IADD3 R5, PT, PT, R5, R4, RZ ;  /* 0x0000000405057210 */ /* 0x001fca0007ffe0ff */
[----:B-1----:R-:W-:Y:S01]  /*0050*/  STG.E desc[UR4][R2.64], R5 ;  /* 0x0000000502007986 */ /* 0x002fe2000c101904 */
[----:B------:R-:W-:Y:S05]  /*0060*/  EXIT ;  /* 0x000000000000794d */ /* 0x000fea0003800000 */
.L_x_0:
[----:B------:R-:W-:-:S00]  /*0070*/  BRA `(.L_x_0) ;  /* 0xfffffffc00fc7947 */ /* 0x000fc0000383ffff */
[----:B------:R-:W-:-:S00]  /*0080*/  NOP ;  /* 0x0000000000007918 */ /* 0x000fc00000000000 */
[----:B------:R-:W-:-:S00]  /*0090*/  NOP ;  /* 0x0000000000007918 */ /* 0x000fc00000000000 */
[----:B------:R-:W-:-:S00]  /*00a0*/  NOP ;  /* 0x0000000000007918 */ /* 0x000fc00000000000 */
[----:B------:R-:W-:-:S00]  /*00b0*/  NOP ;  /* 0x0000000000007918 */ /* 0x000fc00000000000 */
[----:B------:R-:W-:-:S00]  /*00c0*/  NOP ;  /* 0x0000000000007918 */ /* 0x000fc00000000000 */
[----:B------:R-:W-:-:S00]  /*00d0*/  NOP ;  /* 0x0000000000007918 */ /* 0x000fc00000000000 */
[----:B------:R-:W-:-:S00]  /*00e0*/  NOP ;  /* 0x0000000000007918 */ /* 0x000fc00000000000 */
[----:B------:R-:W-:-:S00]  /*00f0*/  NOP ;  /* 0x0000000000007918 */ /* 0x000fc00000000000 */
.L_x_1:


//--------------------- .nv.shared.reserved.0     --------------------------
	.section	.nv.shared.reserved.0,"aw",@nobits
	.weak		__nv_reservedSMEM_offset_0_alias
	.size		__nv_reservedSMEM_offset_0_alias, 0, 64
	.other		__nv_reservedSMEM_offset_0_alias,@"STO_CUDA_RESERVED_SHARED STV_DEFAULT"
__nv_reservedSMEM_offset_0_alias:
	.zero		0
	.zero		64


//--------------------- .nv.constant0._Z12generatePlaniiPi --------------------------
	.section	.nv.constant0._Z12generatePlaniiPi,"a",@progbits
	.sectionflags	@""
	.align	4
.nv.constant0._Z12generatePlaniiPi:
	.zero		912


//--------------------- SYMBOLS --------------------------

	.type		.nv.reservedSmem.offset0,@object
	.size		.nv.reservedSmem.offset0,0x4
